//
// Generated by NVIDIA NVVM Compiler
//
// Compiler Build ID: CL-36424714
// Cuda compilation tools, release 13.0, V13.0.88
// Based on NVVM 20.0.0
//

.version 9.0
.target sm_100
.address_size 64

	// .globl	voronoi

.visible .entry voronoi(
	.param .u64 .ptr .align 1 voronoi_param_0,
	.param .u32 voronoi_param_1,
	.param .u32 voronoi_param_2,
	.param .u32 voronoi_param_3,
	.param .u64 .ptr .align 1 voronoi_param_4
)
{
	.reg .pred 	%p<28>;
	.reg .b32 	%r<198>;
	.reg .b64 	%rd<17>;

	ld.param.u64 	%rd6, [voronoi_param_0];
	ld.param.u32 	%r32, [voronoi_param_1];
	ld.param.u32 	%r34, [voronoi_param_2];
	ld.param.u32 	%r33, [voronoi_param_3];
	ld.param.u64 	%rd7, [voronoi_param_4];
	cvta.to.global.u64 	%rd1, %rd7;
	mov.u32 	%r36, %ctaid.x;
	mov.u32 	%r37, %ntid.x;
	mov.u32 	%r38, %tid.x;
	mad.lo.s32 	%r1, %r36, %r37, %r38;
	mov.u32 	%r39, %ctaid.y;
	mov.u32 	%r40, %ntid.y;
	mov.u32 	%r41, %tid.y;
	mad.lo.s32 	%r42, %r39, %r40, %r41;
	setp.ge.s32 	%p1, %r1, %r32;
	setp.ge.s32 	%p2, %r42, %r34;
	or.pred  	%p3, %p1, %p2;
	@%p3 bra 	$L__BB0_14;
	cvta.to.global.u64 	%rd8, %rd6;
	mad.lo.s32 	%r44, %r32, %r42, %r1;
	mul.wide.s32 	%rd9, %r44, 4;
	add.s64 	%rd2, %rd8, %rd9;
	mov.b32 	%r45, 0;
	st.global.u32 	[%rd2], %r45;
	setp.lt.s32 	%p4, %r33, 1;
	mov.b32 	%r197, -1;
	@%p4 bra 	$L__BB0_13;
	and.b32  	%r3, %r33, 7;
	setp.lt.u32 	%p5, %r33, 8;
	mov.b32 	%r197, -1;
	mov.b32 	%r187, 2147483647;
	mov.b32 	%r190, 0;
	@%p5 bra 	$L__BB0_5;
	and.b32  	%r190, %r33, 2147483640;
	add.s64 	%rd16, %rd1, 32;
	mov.b32 	%r197, -1;
	mov.b32 	%r187, 2147483647;
	mov.b32 	%r182, 0;
$L__BB0_4:
	.pragma "nounroll";
	ld.global.u32 	%r53, [%rd16+-32];
	ld.global.u32 	%r54, [%rd16+-28];
	sub.s32 	%r55, %r53, %r1;
	mul.lo.s32 	%r56, %r55, %r55;
	sub.s32 	%r57, %r54, %r42;
	mad.lo.s32 	%r58, %r57, %r57, %r56;
	setp.lt.s32 	%p6, %r58, %r187;
	selp.b32 	%r59, %r182, %r197, %p6;
	min.s32 	%r60, %r58, %r187;
	ld.global.u32 	%r61, [%rd16+-24];
	ld.global.u32 	%r62, [%rd16+-20];
	sub.s32 	%r63, %r61, %r1;
	mul.lo.s32 	%r64, %r63, %r63;
	sub.s32 	%r65, %r62, %r42;
	mad.lo.s32 	%r66, %r65, %r65, %r64;
	setp.lt.s32 	%p7, %r66, %r60;
	add.s32 	%r67, %r182, 1;
	selp.b32 	%r68, %r67, %r59, %p7;
	min.s32 	%r69, %r66, %r60;
	ld.global.u32 	%r70, [%rd16+-16];
	ld.global.u32 	%r71, [%rd16+-12];
	sub.s32 	%r72, %r70, %r1;
	mul.lo.s32 	%r73, %r72, %r72;
	sub.s32 	%r74, %r71, %r42;
	mad.lo.s32 	%r75, %r74, %r74, %r73;
	setp.lt.s32 	%p8, %r75, %r69;
	add.s32 	%r76, %r182, 2;
	selp.b32 	%r77, %r76, %r68, %p8;
	min.s32 	%r78, %r75, %r69;
	ld.global.u32 	%r79, [%rd16+-8];
	ld.global.u32 	%r80, [%rd16+-4];
	sub.s32 	%r81, %r79, %r1;
	mul.lo.s32 	%r82, %r81, %r81;
	sub.s32 	%r83, %r80, %r42;
	mad.lo.s32 	%r84, %r83, %r83, %r82;
	setp.lt.s32 	%p9, %r84, %r78;
	add.s32 	%r85, %r182, 3;
	selp.b32 	%r86, %r85, %r77, %p9;
	min.s32 	%r87, %r84, %r78;
	ld.global.u32 	%r88, [%rd16];
	ld.global.u32 	%r89, [%rd16+4];
	sub.s32 	%r90, %r88, %r1;
	mul.lo.s32 	%r91, %r90, %r90;
	sub.s32 	%r92, %r89, %r42;
	mad.lo.s32 	%r93, %r92, %r92, %r91;
	setp.lt.s32 	%p10, %r93, %r87;
	add.s32 	%r94, %r182, 4;
	selp.b32 	%r95, %r94, %r86, %p10;
	min.s32 	%r96, %r93, %r87;
	ld.global.u32 	%r97, [%rd16+8];
	ld.global.u32 	%r98, [%rd16+12];
	sub.s32 	%r99, %r97, %r1;
	mul.lo.s32 	%r100, %r99, %r99;
	sub.s32 	%r101, %r98, %r42;
	mad.lo.s32 	%r102, %r101, %r101, %r100;
	setp.lt.s32 	%p11, %r102, %r96;
	add.s32 	%r103, %r182, 5;
	selp.b32 	%r104, %r103, %r95, %p11;
	min.s32 	%r105, %r102, %r96;
	ld.global.u32 	%r106, [%rd16+16];
	ld.global.u32 	%r107, [%rd16+20];
	sub.s32 	%r108, %r106, %r1;
	mul.lo.s32 	%r109, %r108, %r108;
	sub.s32 	%r110, %r107, %r42;
	mad.lo.s32 	%r111, %r110, %r110, %r109;
	setp.lt.s32 	%p12, %r111, %r105;
	add.s32 	%r112, %r182, 6;
	selp.b32 	%r113, %r112, %r104, %p12;
	min.s32 	%r114, %r111, %r105;
	ld.global.u32 	%r115, [%rd16+24];
	ld.global.u32 	%r116, [%rd16+28];
	sub.s32 	%r117, %r115, %r1;
	mul.lo.s32 	%r118, %r117, %r117;
	sub.s32 	%r119, %r116, %r42;
	mad.lo.s32 	%r120, %r119, %r119, %r118;
	setp.lt.s32 	%p13, %r120, %r114;
	add.s32 	%r121, %r182, 7;
	selp.b32 	%r197, %r121, %r113, %p13;
	min.s32 	%r187, %r120, %r114;
	add.s64 	%rd16, %rd16, 64;
	add.s32 	%r182, %r182, 8;
	setp.ne.s32 	%p14, %r182, %r190;
	@%p14 bra 	$L__BB0_4;
$L__BB0_5:
	setp.eq.s32 	%p15, %r3, 0;
	@%p15 bra 	$L__BB0_13;
	and.b32  	%r15, %r33, 3;
	setp.lt.u32 	%p16, %r3, 4;
	@%p16 bra 	$L__BB0_8;
	shl.b32 	%r123, %r190, 1;
	mul.wide.u32 	%rd10, %r123, 4;
	add.s64 	%rd11, %rd1, %rd10;
	ld.global.u32 	%r124, [%rd11];
	ld.global.u32 	%r125, [%rd11+4];
	sub.s32 	%r126, %r124, %r1;
	mul.lo.s32 	%r127, %r126, %r126;
	sub.s32 	%r128, %r125, %r42;
	mad.lo.s32 	%r129, %r128, %r128, %r127;
	setp.lt.s32 	%p17, %r129, %r187;
	selp.b32 	%r130, %r190, %r197, %p17;
	min.s32 	%r131, %r129, %r187;
	add.s32 	%r132, %r190, 1;
	ld.global.u32 	%r133, [%rd11+8];
	ld.global.u32 	%r134, [%rd11+12];
	sub.s32 	%r135, %r133, %r1;
	mul.lo.s32 	%r136, %r135, %r135;
	sub.s32 	%r137, %r134, %r42;
	mad.lo.s32 	%r138, %r137, %r137, %r136;
	setp.lt.s32 	%p18, %r138, %r131;
	selp.b32 	%r139, %r132, %r130, %p18;
	min.s32 	%r140, %r138, %r131;
	add.s32 	%r141, %r190, 2;
	ld.global.u32 	%r142, [%rd11+16];
	ld.global.u32 	%r143, [%rd11+20];
	sub.s32 	%r144, %r142, %r1;
	mul.lo.s32 	%r145, %r144, %r144;
	sub.s32 	%r146, %r143, %r42;
	mad.lo.s32 	%r147, %r146, %r146, %r145;
	setp.lt.s32 	%p19, %r147, %r140;
	selp.b32 	%r148, %r141, %r139, %p19;
	min.s32 	%r149, %r147, %r140;
	add.s32 	%r150, %r190, 3;
	ld.global.u32 	%r151, [%rd11+24];
	ld.global.u32 	%r152, [%rd11+28];
	sub.s32 	%r153, %r151, %r1;
	mul.lo.s32 	%r154, %r153, %r153;
	sub.s32 	%r155, %r152, %r42;
	mad.lo.s32 	%r156, %r155, %r155, %r154;
	setp.lt.s32 	%p20, %r156, %r149;
	selp.b32 	%r197, %r150, %r148, %p20;
	min.s32 	%r187, %r156, %r149;
	add.s32 	%r190, %r190, 4;
$L__BB0_8:
	setp.eq.s32 	%p21, %r15, 0;
	@%p21 bra 	$L__BB0_13;
	setp.eq.s32 	%p22, %r15, 1;
	@%p22 bra 	$L__BB0_11;
	shl.b32 	%r158, %r190, 1;
	mul.wide.u32 	%rd12, %r158, 4;
	add.s64 	%rd13, %rd1, %rd12;
	ld.global.u32 	%r159, [%rd13];
	ld.global.u32 	%r160, [%rd13+4];
	sub.s32 	%r161, %r159, %r1;
	mul.lo.s32 	%r162, %r161, %r161;
	sub.s32 	%r163, %r160, %r42;
	mad.lo.s32 	%r164, %r163, %r163, %r162;
	setp.lt.s32 	%p23, %r164, %r187;
	selp.b32 	%r165, %r190, %r197, %p23;
	min.s32 	%r166, %r164, %r187;
	add.s32 	%r167, %r190, 1;
	ld.global.u32 	%r168, [%rd13+8];
	ld.global.u32 	%r169, [%rd13+12];
	sub.s32 	%r170, %r168, %r1;
	mul.lo.s32 	%r171, %r170, %r170;
	sub.s32 	%r172, %r169, %r42;
	mad.lo.s32 	%r173, %r172, %r172, %r171;
	setp.lt.s32 	%p24, %r173, %r166;
	selp.b32 	%r197, %r167, %r165, %p24;
	min.s32 	%r187, %r173, %r166;
	add.s32 	%r190, %r190, 2;
$L__BB0_11:
	and.b32  	%r174, %r33, 1;
	setp.eq.b32 	%p25, %r174, 1;
	not.pred 	%p26, %p25;
	@%p26 bra 	$L__BB0_13;
	shl.b32 	%r175, %r190, 1;
	mul.wide.u32 	%rd14, %r175, 4;
	add.s64 	%rd15, %rd1, %rd14;
	ld.global.u32 	%r176, [%rd15];
	ld.global.u32 	%r177, [%rd15+4];
	sub.s32 	%r178, %r176, %r1;
	mul.lo.s32 	%r179, %r178, %r178;
	sub.s32 	%r180, %r177, %r42;
	mad.lo.s32 	%r181, %r180, %r180, %r179;
	setp.lt.s32 	%p27, %r181, %r187;
	selp.b32 	%r197, %r190, %r197, %p27;
$L__BB0_13:
	st.global.u32 	[%rd2], %r197;
$L__BB0_14:
	ret;

}


// ===== COMPILED SASS (sm_100) =====

	.target	sm_100

	.elftype	@"ET_EXEC"


//--------------------- .note.nv.tkinfo           --------------------------
	.section	.note.nv.tkinfo,"",@"SHT_NOTE"
	.sectionflags	@"SHF_NOTE_NV_TKINFO"
	.tkinfo
        /*0018*/ 	.word	0x00000002
        /*0030*/ 	.string	""
        /*0030*/ 	.string	"ptxas"
        /*0030*/ 	.string	"Cuda compilation tools, release 13.0, V13.0.88"
        /*0030*/ 	.string	"Build cuda_13.0.r13.0/compiler.36424714_0"
        /*0030*/ 	.string	"-arch sm_100 -m 64 "



//--------------------- .note.nv.cuinfo           --------------------------
	.section	.note.nv.cuinfo,"",@"SHT_NOTE"
	.sectionflags	@"SHF_NOTE_NV_CUINFO"
        /*0018*/ 	.short	0x0002
        /*001a*/ 	.short	0x0064
        /*001c*/ 	.short	0x0082
	.zero		2


//--------------------- .nv.info                  --------------------------
	.section	.nv.info,"",@"SHT_CUDA_INFO"
	.align	4


	//----- nvinfo : EIATTR_REGCOUNT
	.align		4
        /*0000*/ 	.byte	0x04, 0x2f
        /*0002*/ 	.short	(.L_1 - .L_0)
	.align		4
.L_0:
        /*0004*/ 	.word	index@(voronoi)
        /*0008*/ 	.word	0x0000001d


	//----- nvinfo : EIATTR_FRAME_SIZE
	.align		4
.L_1:
        /*000c*/ 	.byte	0x04, 0x11
        /*000e*/ 	.short	(.L_3 - .L_2)
	.align		4
.L_2:
        /*0010*/ 	.word	index@(voronoi)
        /*0014*/ 	.word	0x00000000


	//----- nvinfo : EIATTR_MIN_STACK_SIZE
	.align		4
.L_3:
        /*0018*/ 	.byte	0x04, 0x12
        /*001a*/ 	.short	(.L_5 - .L_4)
	.align		4
.L_4:
        /*001c*/ 	.word	index@(voronoi)
        /*0020*/ 	.word	0x00000000
.L_5:


//--------------------- .nv.compat                --------------------------
	.section	.nv.compat,"",@"SHT_CUDA_COMPAT_INFO"
	.align	4
        /*0000*/ 	.byte	0x02, 0x09, 0x00, 0x00, 0x02, 0x02, 0x01, 0x00, 0x02, 0x05, 0x05, 0x00, 0x03, 0x07, 0x01, 0x01
        /*0010*/ 	.byte	0x02, 0x03, 0x00, 0x00, 0x02, 0x06, 0x01, 0x00, 0x04, 0x0b, 0x08, 0x00, 0x09, 0x00, 0x00, 0x00
        /*0020*/ 	.byte	0x00, 0x00, 0x00, 0x00


//--------------------- .nv.info.voronoi          --------------------------
	.section	.nv.info.voronoi,"",@"SHT_CUDA_INFO"
	.sectionflags	@""
	.align	4


	//----- nvinfo : EIATTR_CUDA_API_VERSION
	.align		4
        /*0000*/ 	.byte	0x04, 0x37
        /*0002*/ 	.short	(.L_7 - .L_6)
.L_6:
        /*0004*/ 	.word	0x00000082


	//----- nvinfo : EIATTR_KPARAM_INFO
	.align		4
.L_7:
        /*0008*/ 	.byte	0x04, 0x17
        /*000a*/ 	.short	(.L_9 - .L_8)
.L_8:
        /*000c*/ 	.word	0x00000000
        /*0010*/ 	.short	0x0004
        /*0012*/ 	.short	0x0018
        /*0014*/ 	.byte	0x00, 0xf5, 0x21, 0x00


	//----- nvinfo : EIATTR_KPARAM_INFO
	.align		4
.L_9:
        /*0018*/ 	.byte	0x04, 0x17
        /*001a*/ 	.short	(.L_11 - .L_10)
.L_10:
        /*001c*/ 	.word	0x00000000
        /*0020*/ 	.short	0x0003
        /*0022*/ 	.short	0x0010
        /*0024*/ 	.byte	0x00, 0xf0, 0x11, 0x00


	//----- nvinfo : EIATTR_KPARAM_INFO
	.align		4
.L_11:
        /*0028*/ 	.byte	0x04, 0x17
        /*002a*/ 	.short	(.L_13 - .L_12)
.L_12:
        /*002c*/ 	.word	0x00000000
        /*0030*/ 	.short	0x0002
        /*0032*/ 	.short	0x000c
        /*0034*/ 	.byte	0x00, 0xf0, 0x11, 0x00


	//----- nvinfo : EIATTR_KPARAM_INFO
	.align		4
.L_13:
        /*0038*/ 	.byte	0x04, 0x17
        /*003a*/ 	.short	(.L_15 - .L_14)
.L_14:
        /*003c*/ 	.word	0x00000000
        /*0040*/ 	.short	0x0001
        /*0042*/ 	.short	0x0008
        /*0044*/ 	.byte	0x00, 0xf0, 0x11, 0x00


	//----- nvinfo : EIATTR_KPARAM_INFO
	.align		4
.L_15:
        /*0048*/ 	.byte	0x04, 0x17
        /*004a*/ 	.short	(.L_17 - .L_16)
.L_16:
        /*004c*/ 	.word	0x00000000
        /*0050*/ 	.short	0x0000
        /*0052*/ 	.short	0x0000
        /*0054*/ 	.byte	0x00, 0xf5, 0x21, 0x00


	//----- nvinfo : EIATTR_SPARSE_MMA_MASK
	.align		4
.L_17:
        /*0058*/ 	.byte	0x03, 0x50
        /*005a*/ 	.short	0x0000


	//----- nvinfo : EIATTR_MAXREG_COUNT
	.align		4
        /*005c*/ 	.byte	0x03, 0x1b
        /*005e*/ 	.short	0x00ff


	//----- nvinfo : EIATTR_MERCURY_ISA_VERSION
	.align		4
        /*0060*/ 	.byte	0x03, 0x5f
        /*0062*/ 	.short	0x0101


	//----- nvinfo : EIATTR_VRC_CTA_INIT_COUNT
	.align		4
        /*0064*/ 	.byte	0x02, 0x4a
	.zero		1
	.zero		1


	//----- nvinfo : EIATTR_EXIT_INSTR_OFFSETS
	.align		4
        /*0068*/ 	.byte	0x04, 0x1c
        /*006a*/ 	.short	(.L_19 - .L_18)


	//   ....[0]....
.L_18:
        /*006c*/ 	.word	0x000000c0


	//   ....[1]....
        /*0070*/ 	.word	0x00000c90


	//----- nvinfo : EIATTR_CBANK_PARAM_SIZE
	.align		4
.L_19:
        /*0074*/ 	.byte	0x03, 0x19
        /*0076*/ 	.short	0x0020


	//----- nvinfo : EIATTR_PARAM_CBANK
	.align		4
        /*0078*/ 	.byte	0x04, 0x0a
        /*007a*/ 	.short	(.L_21 - .L_20)
	.align		4
.L_20:
        /*007c*/ 	.word	index@(.nv.constant0.voronoi)
        /*0080*/ 	.short	0x0380
        /*0082*/ 	.short	0x0020


	//----- nvinfo : EIATTR_SW_WAR
	.align		4
.L_21:
        /*0084*/ 	.byte	0x04, 0x36
        /*0086*/ 	.short	(.L_23 - .L_22)
.L_22:
        /*0088*/ 	.word	0x00000008
.L_23:


//--------------------- .nv.callgraph             --------------------------
	.section	.nv.callgraph,"",@"SHT_CUDA_CALLGRAPH"
	.align	4
	.sectionentsize	8
	.align		4
        /*0000*/ 	.word	0x00000000
	.align		4
        /*0004*/ 	.word	0xffffffff
	.align		4
        /*0008*/ 	.word	0x00000000
	.align		4
        /*000c*/ 	.word	0xfffffffe
	.align		4
        /*0010*/ 	.word	0x00000000
	.align		4
        /*0014*/ 	.word	0xfffffffd
	.align		4
        /*0018*/ 	.word	0x00000000
	.align		4
        /*001c*/ 	.word	0xfffffffc


//--------------------- .text.voronoi             --------------------------
	.section	.text.voronoi,"ax",@progbits
	.align	128
        .global         voronoi
        .type           voronoi,@function
        .size           voronoi,(.L_x_6 - voronoi)
        .other          voronoi,@"STO_CUDA_ENTRY STV_DEFAULT"
voronoi:
.text.voronoi:
[----:B------:R-:W-:Y:S01]  /*0000*/  LDC R1, c[0x0][0x37c] ;  /* 0x0000df00ff017b82 */ /* 0x000fe20000000800 */
[----:B------:R-:W0:Y:S07]  /*0010*/  S2R R3, SR_TID.Y ;  /* 0x0000000000037919 */ /* 0x000e2e0000002200 */
[----:B------:R-:W1:Y:S01]  /*0020*/  LDC R9, c[0x0][0x360] ;  /* 0x0000d800ff097b82 */ /* 0x000e620000000800 */
[----:B------:R-:W2:Y:S01]  /*0030*/  LDCU.64 UR6, c[0x0][0x388] ;  /* 0x00007100ff0677ac */ /* 0x000ea20008000a00 */
[----:B------:R-:W1:Y:S06]  /*0040*/  S2R R0, SR_TID.X ;  /* 0x0000000000007919 */ /* 0x000e6c0000002100 */
[----:B------:R-:W0:Y:S08]  /*0050*/  S2UR UR5, SR_CTAID.Y ;  /* 0x00000000000579c3 */ /* 0x000e300000002600 */
[----:B------:R-:W0:Y:S08]  /*0060*/  LDC R6, c[0x0][0x364] ;  /* 0x0000d900ff067b82 */ /* 0x000e300000000800 */
[----:B------:R-:W1:Y:S01]  /*0070*/  S2UR UR4, SR_CTAID.X ;  /* 0x00000000000479c3 */ /* 0x000e620000002500 */
[----:B0-----:R-:W-:-:S05]  /*0080*/  IMAD R6, R6, UR5, R3 ;  /* 0x0000000506067c24 */ /* 0x001fca000f8e0203 */
[----:B--2---:R-:W-:Y:S01]  /*0090*/  ISETP.GE.AND P0, PT, R6, UR7, PT ;  /* 0x0000000706007c0c */ /* 0x004fe2000bf06270 */
[----:B-1----:R-:W-:-:S05]  /*00a0*/  IMAD R9, R9, UR4, R0 ;  /* 0x0000000409097c24 */ /* 0x002fca000f8e0200 */
[----:B------:R-:W-:-:S13]  /*00b0*/  ISETP.GE.OR P0, PT, R9, UR6, P0 ;  /* 0x0000000609007c0c */ /* 0x000fda0008706670 */
[----:B------:R-:W-:Y:S05]  /*00c0*/  @P0 EXIT ;  /* 0x000000000000094d */ /* 0x000fea0003800000 */
[----:B------:R-:W0:Y:S01]  /*00d0*/  LDC.64 R2, c[0x0][0x380] ;  /* 0x0000e000ff027b82 */ /* 0x000e220000000a00 */
[----:B------:R-:W1:Y:S01]  /*00e0*/  LDCU.64 UR10, c[0x0][0x358] ;  /* 0x00006b00ff0a77ac */ /* 0x000e620008000a00 */
[----:B------:R-:W-:Y:S02]  /*00f0*/  IMAD R5, R6, UR6, R9 ;  /* 0x0000000606057c24 */ /* 0x000fe4000f8e0209 */
[----:B------:R-:W-:Y:S01]  /*0100*/  IMAD.MOV.U32 R7, RZ, RZ, -0x1 ;  /* 0xffffffffff077424 */ /* 0x000fe200078e00ff */
[----:B------:R-:W2:Y:S02]  /*0110*/  LDCU UR6, c[0x0][0x390] ;  /* 0x00007200ff0677ac */ /* 0x000ea40008000800 */
[----:B--2---:R-:W-:Y:S01]  /*0120*/  UISETP.GE.AND UP0, UPT, UR6, 0x1, UPT ;  /* 0x000000010600788c */ /* 0x004fe2000bf06270 */
[----:B0-----:R-:W-:-:S05]  /*0130*/  IMAD.WIDE R2, R5, 0x4, R2 ;  /* 0x0000000405027825 */ /* 0x001fca00078e0202 */
[----:B-1----:R0:W-:Y:S03]  /*0140*/  STG.E desc[UR10][R2.64], RZ ;  /* 0x000000ff02007986 */ /* 0x0021e6000c10190a */
[----:B------:R-:W-:Y:S05]  /*0150*/  BRA.U !UP0, `(.L_x_0) ;  /* 0x0000000908c87547 */ /* 0x000fea000b800000 */
[----:B------:R-:W-:Y:S01]  /*0160*/  UISETP.GE.U32.AND UP1, UPT, UR6, 0x8, UPT ;  /* 0x000000080600788c */ /* 0x000fe2000bf26070 */
[----:B------:R-:W-:Y:S01]  /*0170*/  IMAD.MOV.U32 R7, RZ, RZ, -0x1 ;  /* 0xffffffffff077424 */ /* 0x000fe200078e00ff */
[----:B------:R-:W-:Y:S01]  /*0180*/  ULOP3.LUT UR7, UR6, 0x7, URZ, 0xc0, !UPT ;  /* 0x0000000706077892 */ /* 0x000fe2000f8ec0ff */
[----:B------:R-:W-:Y:S01]  /*0190*/  MOV R8, 0x7fffffff ;  /* 0x7fffffff00087802 */ /* 0x000fe20000000f00 */
[----:B------:R-:W-:Y:S02]  /*01a0*/  IMAD.MOV.U32 R0, RZ, RZ, RZ ;  /* 0x000000ffff007224 */ /* 0x000fe400078e00ff */
[----:B------:R-:W-:-:S03]  /*01b0*/  UISETP.NE.AND UP0, UPT, UR7, URZ, UPT ;  /* 0x000000ff0700728c */ /* 0x000fc6000bf05270 */
[----:B------:R-:W-:Y:S08]  /*01c0*/  BRA.U !UP1, `(.L_x_1) ;  /* 0x00000005095c7547 */ /* 0x000ff0000b800000 */
[----:B------:R-:W1:Y:S01]  /*01d0*/  LDCU.64 UR4, c[0x0][0x398] ;  /* 0x00007300ff0477ac */ /* 0x000e620008000a00 */
[----:B------:R-:W-:Y:S01]  /*01e0*/  HFMA2 R10, -RZ, RZ, 0, 0 ;  /* 0x00000000ff0a7431 */ /* 0x000fe200000001ff */
[----:B------:R-:W-:Y:S01]  /*01f0*/  MOV R7, 0xffffffff ;  /* 0xffffffff00077802 */ /* 0x000fe20000000f00 */
[----:B------:R-:W-:Y:S01]  /*0200*/  IMAD.MOV.U32 R8, RZ, RZ, 0x7fffffff ;  /* 0x7fffffffff087424 */ /* 0x000fe200078e00ff */
[----:B------:R-:W-:-:S06]  /*0210*/  ULOP3.LUT UR8, UR6, 0x7ffffff8, URZ, 0xc0, !UPT ;  /* 0x7ffffff806087892 */ /* 0x000fcc000f8ec0ff */
[----:B------:R-:W-:Y:S01]  /*0220*/  IMAD.U32 R0, RZ, RZ, UR8 ;  /* 0x00000008ff007e24 */ /* 0x000fe2000f8e00ff */
[----:B-1----:R-:W-:-:S04]  /*0230*/  UIADD3 UR4, UP1, UPT, UR4, 0x20, URZ ;  /* 0x0000002004047890 */ /* 0x002fc8000ff3e0ff */
[----:B------:R-:W-:Y:S02]  /*0240*/  UIADD3.X UR5, UPT, UPT, URZ, UR5, URZ, UP1, !UPT ;  /* 0x00000005ff057290 */ /* 0x000fe40008ffe4ff */
[----:B------:R-:W-:-:S04]  /*0250*/  MOV R4, UR4 ;  /* 0x0000000400047c02 */ /* 0x000fc80008000f00 */
[----:B------:R-:W-:-:S07]  /*0260*/  IMAD.U32 R5, RZ, RZ, UR5 ;  /* 0x00000005ff057e24 */ /* 0x000fce000f8e00ff */
.L_x_2:
[----:B------:R-:W2:Y:S04]  /*0270*/  LDG.E R26, desc[UR10][R4.64+-0x20] ;  /* 0xffffe00a041a7981 */ /* 0x000ea8000c1e1900 */
[----:B------:R-:W3:Y:S04]  /*0280*/  LDG.E R25, desc[UR10][R4.64+-0x1c] ;  /* 0xffffe40a04197981 */ /* 0x000ee8000c1e1900 */
[----:B------:R-:W4:Y:S04]  /*0290*/  LDG.E R24, desc[UR10][R4.64+-0x18] ;  /* 0xffffe80a04187981 */ /* 0x000f28000c1e1900 */
[----:B------:R-:W5:Y:S04]  /*02a0*/  LDG.E R23, desc[UR10][R4.64+-0x14] ;  /* 0xffffec0a04177981 */ /* 0x000f68000c1e1900 */
        /* <DEDUP_REMOVED lines=11> */
[----:B------:R-:W5:Y:S01]  /*0360*/  LDG.E R11, desc[UR10][R4.64+0x1c] ;  /* 0x00001c0a040b7981 */ /* 0x000f62000c1e1900 */
[----:B--2---:R-:W-:Y:S01]  /*0370*/  IADD3 R26, PT, PT, -R9, R26, RZ ;  /* 0x0000001a091a7210 */ /* 0x004fe20007ffe1ff */
[----:B---3--:R-:W-:-:S04]  /*0380*/  IMAD.IADD R25, R25, 0x1, -R6 ;  /* 0x0000000119197824 */ /* 0x008fc800078e0a06 */
[----:B------:R-:W-:Y:S01]  /*0390*/  IMAD R26, R26, R26, RZ ;  /* 0x0000001a1a1a7224 */ /* 0x000fe200078e02ff */
[----:B----4-:R-:W-:-:S03]  /*03a0*/  IADD3 R24, PT, PT, -R9, R24, RZ ;  /* 0x0000001809187210 */ /* 0x010fc60007ffe1ff */
[----:B------:R-:W-:Y:S02]  /*03b0*/  IMAD R25, R25, R25, R26 ;  /* 0x0000001919197224 */ /* 0x000fe400078e021a */
[----:B-----5:R-:W-:Y:S02]  /*03c0*/  IMAD.IADD R26, R23, 0x1, -R6 ;  /* 0x00000001171a7824 */ /* 0x020fe400078e0a06 */
[----:B------:R-:W-:Y:S01]  /*03d0*/  IMAD R23, R24, R24, RZ ;  /* 0x0000001818177224 */ /* 0x000fe200078e02ff */
[----:B------:R-:W-:Y:S02]  /*03e0*/  IADD3 R20, PT, PT, -R9, R20, RZ ;  /* 0x0000001409147210 */ /* 0x000fe40007ffe1ff */
[C---:B------:R-:W-:Y:S01]  /*03f0*/  ISETP.GE.AND P3, PT, R25.reuse, R8, PT ;  /* 0x000000081900720c */ /* 0x040fe20003f66270 */
[----:B------:R-:W-:Y:S02]  /*0400*/  IMAD R23, R26, R26, R23 ;  /* 0x0000001a1a177224 */ /* 0x000fe400078e0217 */
[----:B------:R-:W-:Y:S01]  /*0410*/  IMAD.IADD R22, R22, 0x1, -R9 ;  /* 0x0000000116167824 */ /* 0x000fe200078e0a09 */
[----:B------:R-:W-:Y:S01]  /*0420*/  VIMNMX R8, PT, PT, R25, R8, PT ;  /* 0x0000000819087248 */ /* 0x000fe20003fe0100 */
[----:B------:R-:W-:Y:S01]  /*0430*/  IMAD R20, R20, R20, RZ ;  /* 0x0000001414147224 */ /* 0x000fe200078e02ff */
[----:B------:R-:W-:Y:S01]  /*0440*/  IADD3 R21, PT, PT, -R6, R21, RZ ;  /* 0x0000001506157210 */ /* 0x000fe20007ffe1ff */
[----:B------:R-:W-:-:S02]  /*0450*/  IMAD R22, R22, R22, RZ ;  /* 0x0000001616167224 */ /* 0x000fc400078e02ff */
[----:B------:R-:W-:Y:S02]  /*0460*/  IMAD.IADD R19, R19, 0x1, -R6 ;  /* 0x0000000113137824 */ /* 0x000fe400078e0a06 */
[----:B------:R-:W-:Y:S01]  /*0470*/  IMAD R21, R21, R21, R20 ;  /* 0x0000001515157224 */ /* 0x000fe200078e0214 */
[----:B------:R-:W-:Y:S02]  /*0480*/  IADD3 R24, PT, PT, -R9, R18, RZ ;  /* 0x0000001209187210 */ /* 0x000fe40007ffe1ff */
[----:B------:R-:W-:Y:S01]  /*0490*/  VIMNMX R18, PT, PT, R8, R23, PT ;  /* 0x0000001708127248 */ /* 0x000fe20003fe0100 */
[----:B------:R-:W-:Y:S02]  /*04a0*/  IMAD R22, R19, R19, R22 ;  /* 0x0000001313167224 */ /* 0x000fe400078e0216 */
[----:B------:R-:W-:Y:S01]  /*04b0*/  IMAD.IADD R19, R13, 0x1, -R6 ;  /* 0x000000010d137824 */ /* 0x000fe200078e0a06 */
[----:B------:R-:W-:Y:S01]  /*04c0*/  VIMNMX R13, PT, PT, R18, R21, PT ;  /* 0x00000015120d7248 */ /* 0x000fe20003fe0100 */
[----:B------:R-:W-:Y:S01]  /*04d0*/  IMAD R24, R24, R24, RZ ;  /* 0x0000001818187224 */ /* 0x000fe200078e02ff */
[----:B------:R-:W-:-:S02]  /*04e0*/  IADD3 R16, PT, PT, -R9, R16, RZ ;  /* 0x0000001009107210 */ /* 0x000fc40007ffe1ff */
[----:B------:R-:W-:Y:S01]  /*04f0*/  ISETP.GE.AND P4, PT, R23, R8, PT ;  /* 0x000000081700720c */ /* 0x000fe20003f86270 */
[----:B------:R-:W-:Y:S01]  /*0500*/  IMAD R19, R19, R19, R24 ;  /* 0x0000001313137224 */ /* 0x000fe200078e0218 */
[----:B------:R-:W-:Y:S01]  /*0510*/  IADD3 R15, PT, PT, -R6, R15, RZ ;  /* 0x0000000f060f7210 */ /* 0x000fe20007ffe1ff */
[----:B------:R-:W-:Y:S01]  /*0520*/  IMAD R16, R16, R16, RZ ;  /* 0x0000001010107224 */ /* 0x000fe200078e02ff */
[----:B------:R-:W-:Y:S01]  /*0530*/  VIMNMX R8, PT, PT, R13, R22, PT ;  /* 0x000000160d087248 */ /* 0x000fe20003fe0100 */
[----:B------:R-:W-:Y:S01]  /*0540*/  IMAD.IADD R14, R14, 0x1, -R9 ;  /* 0x000000010e0e7824 */ /* 0x000fe200078e0a09 */
[----:B------:R-:W-:Y:S01]  /*0550*/  ISETP.GE.AND P0, PT, R21, R18, PT ;  /* 0x000000121500720c */ /* 0x000fe20003f06270 */
[----:B------:R-:W-:Y:S01]  /*0560*/  IMAD R15, R15, R15, R16 ;  /* 0x0000000f0f0f7224 */ /* 0x000fe200078e0210 */
[----:B------:R-:W-:Y:S01]  /*0570*/  ISETP.GE.AND P1, PT, R22, R13, PT ;  /* 0x0000000d1600720c */ /* 0x000fe20003f26270 */
[----:B------:R-:W-:Y:S01]  /*0580*/  IMAD R14, R14, R14, RZ ;  /* 0x0000000e0e0e7224 */ /* 0x000fe200078e02ff */
[----:B------:R-:W-:-:S02]  /*0590*/  IADD3 R12, PT, PT, -R9, R12, RZ ;  /* 0x0000000c090c7210 */ /* 0x000fc40007ffe1ff */
[----:B------:R-:W-:Y:S01]  /*05a0*/  ISETP.GE.AND P2, PT, R19, R8, PT ;  /* 0x000000081300720c */ /* 0x000fe20003f46270 */
[----:B------:R-:W-:Y:S01]  /*05b0*/  IMAD.IADD R17, R17, 0x1, -R6 ;  /* 0x0000000111117824 */ /* 0x000fe200078e0a06 */
[----:B------:R-:W-:Y:S01]  /*05c0*/  VIMNMX R8, PT, PT, R8, R19, PT ;  /* 0x0000001308087248 */ /* 0x000fe20003fe0100 */
[----:B------:R-:W-:Y:S02]  /*05d0*/  IMAD R12, R12, R12, RZ ;  /* 0x0000000c0c0c7224 */ /* 0x000fe400078e02ff */
[----:B------:R-:W-:Y:S02]  /*05e0*/  IMAD R14, R17, R17, R14 ;  /* 0x00000011110e7224 */ /* 0x000fe400078e020e */
[----:B------:R-:W-:Y:S01]  /*05f0*/  IMAD.IADD R13, R11, 0x1, -R6 ;  /* 0x000000010b0d7824 */ /* 0x000fe200078e0a06 */
[----:B------:R-:W-:Y:S02]  /*0600*/  VIMNMX R11, PT, PT, R8, R15, PT ;  /* 0x0000000f080b7248 */ /* 0x000fe40003fe0100 */
[----:B------:R-:W-:Y:S01]  /*0610*/  SEL R7, R10, R7, !P3 ;  /* 0x000000070a077207 */ /* 0x000fe20005800000 */
[----:B------:R-:W-:Y:S01]  /*0620*/  IMAD R13, R13, R13, R12 ;  /* 0x0000000d0d0d7224 */ /* 0x000fe200078e020c */
[----:B------:R-:W-:-:S02]  /*0630*/  ISETP.GE.AND P3, PT, R15, R8, PT ;  /* 0x000000080f00720c */ /* 0x000fc40003f66270 */
[----:B------:R-:W-:Y:S02]  /*0640*/  VIMNMX R8, PT, PT, R11, R14, PT ;  /* 0x0000000e0b087248 */ /* 0x000fe40003fe0100 */
[C---:B------:R-:W-:Y:S01]  /*0650*/  @!P4 IADD3 R7, PT, PT, R10.reuse, 0x1, RZ ;  /* 0x000000010a07c810 */ /* 0x040fe20007ffe0ff */
[----:B------:R-:W-:Y:S01]  /*0660*/  @!P0 VIADD R7, R10, 0x2 ;  /* 0x000000020a078836 */ /* 0x000fe20000000000 */
[----:B------:R-:W-:Y:S02]  /*0670*/  ISETP.GE.AND P0, PT, R14, R11, PT ;  /* 0x0000000b0e00720c */ /* 0x000fe40003f06270 */
[C---:B------:R-:W-:Y:S02]  /*0680*/  @!P1 IADD3 R7, PT, PT, R10.reuse, 0x3, RZ ;  /* 0x000000030a079810 */ /* 0x040fe40007ffe0ff */
[----:B------:R-:W-:Y:S01]  /*0690*/  ISETP.GE.AND P1, PT, R13, R8, PT ;  /* 0x000000080d00720c */ /* 0x000fe20003f26270 */
[C---:B------:R-:W-:Y:S02]  /*06a0*/  @!P2 VIADD R7, R10.reuse, 0x4 ;  /* 0x000000040a07a836 */ /* 0x040fe40000000000 */
[----:B------:R-:W-:-:S06]  /*06b0*/  @!P3 IADD3 R7, PT, PT, R10, 0x5, RZ ;  /* 0x000000050a07b810 */ /* 0x000fcc0007ffe0ff */
[----:B------:R-:W-:-:S04]  /*06c0*/  @!P0 VIADD R7, R10, 0x6 ;  /* 0x000000060a078836 */ /* 0x000fc80000000000 */
[C---:B------:R-:W-:Y:S01]  /*06d0*/  @!P1 IADD3 R7, PT, PT, R10.reuse, 0x7, RZ ;  /* 0x000000070a079810 */ /* 0x040fe20007ffe0ff */
[----:B------:R-:W-:-:S05]  /*06e0*/  VIADD R10, R10, 0x8 ;  /* 0x000000080a0a7836 */ /* 0x000fca0000000000 */
[----:B------:R-:W-:Y:S02]  /*06f0*/  ISETP.NE.AND P0, PT, R10, R0, PT ;  /* 0x000000000a00720c */ /* 0x000fe40003f05270 */
[----:B------:R-:W-:Y:S02]  /*0700*/  IADD3 R4, P1, PT, R4, 0x40, RZ ;  /* 0x0000004004047810 */ /* 0x000fe40007f3e0ff */
[----:B------:R-:W-:Y:S02]  /*0710*/  VIMNMX R8, PT, PT, R8, R13, PT ;  /* 0x0000000d08087248 */ /* 0x000fe40003fe0100 */
[----:B------:R-:W-:-:S07]  /*0720*/  IADD3.X R5, PT, PT, RZ, R5, RZ, P1, !PT ;  /* 0x00000005ff057210 */ /* 0x000fce0000ffe4ff */
[----:B------:R-:W-:Y:S05]  /*0730*/  @P0 BRA `(.L_x_2) ;  /* 0xfffffff800cc0947 */ /* 0x000fea000383ffff */
.L_x_1:
[----:B------:R-:W-:Y:S05]  /*0740*/  BRA.U !UP0, `(.L_x_0) ;  /* 0x00000005084c7547 */ /* 0x000fea000b800000 */
[----:B------:R-:W-:Y:S02]  /*0750*/  UISETP.GE.U32.AND UP0, UPT, UR7, 0x4, UPT ;  /* 0x000000040700788c */ /* 0x000fe4000bf06070 */
[----:B------:R-:W-:-:S04]  /*0760*/  ULOP3.LUT UR5, UR6, 0x3, URZ, 0xc0, !UPT ;  /* 0x0000000306057892 */ /* 0x000fc8000f8ec0ff */
[----:B------:R-:W-:-:S03]  /*0770*/  UISETP.NE.AND UP1, UPT, UR5, URZ, UPT ;  /* 0x000000ff0500728c */ /* 0x000fc6000bf25270 */
[----:B------:R-:W-:Y:S08]  /*0780*/  BRA.U !UP0, `(.L_x_3) ;  /* 0x0000000108a07547 */ /* 0x000ff0000b800000 */
[----:B------:R-:W1:Y:S01]  /*0790*/  LDC.64 R4, c[0x0][0x398] ;  /* 0x0000e600ff047b82 */ /* 0x000e620000000a00 */
[----:B------:R-:W-:-:S04]  /*07a0*/  IMAD.SHL.U32 R11, R0, 0x2, RZ ;  /* 0x00000002000b7824 */ /* 0x000fc800078e00ff */
[----:B-1----:R-:W-:-:S05]  /*07b0*/  IMAD.WIDE.U32 R4, R11, 0x4, R4 ;  /* 0x000000040b047825 */ /* 0x002fca00078e0004 */
[----:B------:R-:W2:Y:S04]  /*07c0*/  LDG.E R10, desc[UR10][R4.64] ;  /* 0x0000000a040a7981 */ /* 0x000ea8000c1e1900 */
[----:B------:R-:W3:Y:S04]  /*07d0*/  LDG.E R12, desc[UR10][R4.64+0x8] ;  /* 0x0000080a040c7981 */ /* 0x000ee8000c1e1900 */
[----:B------:R-:W4:Y:S04]  /*07e0*/  LDG.E R11, desc[UR10][R4.64+0x4] ;  /* 0x0000040a040b7981 */ /* 0x000f28000c1e1900 */
[----:B------:R-:W5:Y:S04]  /*07f0*/  LDG.E R13, desc[UR10][R4.64+0xc] ;  /* 0x00000c0a040d7981 */ /* 0x000f68000c1e1900 */
[----:B------:R-:W5:Y:S04]  /*0800*/  LDG.E R14, desc[UR10][R4.64+0x10] ;  /* 0x0000100a040e7981 */ /* 0x000f68000c1e1900 */
[----:B------:R-:W5:Y:S04]  /*0810*/  LDG.E R15, desc[UR10][R4.64+0x14] ;  /* 0x0000140a040f7981 */ /* 0x000f68000c1e1900 */
[----:B------:R-:W5:Y:S04]  /*0820*/  LDG.E R16, desc[UR10][R4.64+0x18] ;  /* 0x0000180a04107981 */ /* 0x000f68000c1e1900 */
[----:B------:R1:W5:Y:S01]  /*0830*/  LDG.E R17, desc[UR10][R4.64+0x1c] ;  /* 0x00001c0a04117981 */ /* 0x000362000c1e1900 */
[----:B--2---:R-:W-:-:S02]  /*0840*/  IADD3 R10, PT, PT, -R9, R10, RZ ;  /* 0x0000000a090a7210 */ /* 0x004fc40007ffe1ff */
[----:B---3--:R-:W-:-:S03]  /*0850*/  IADD3 R12, PT, PT, -R9, R12, RZ ;  /* 0x0000000c090c7210 */ /* 0x008fc60007ffe1ff */
[----:B------:R-:W-:Y:S02]  /*0860*/  IMAD R10, R10, R10, RZ ;  /* 0x0000000a0a0a7224 */ /* 0x000fe400078e02ff */
[----:B----4-:R-:W-:Y:S02]  /*0870*/  IMAD.IADD R11, R11, 0x1, -R6 ;  /* 0x000000010b0b7824 */ /* 0x010fe400078e0a06 */
[----:B------:R-:W-:Y:S01]  /*0880*/  IMAD R12, R12, R12, RZ ;  /* 0x0000000c0c0c7224 */ /* 0x000fe200078e02ff */
[----:B-----5:R-:W-:Y:S01]  /*0890*/  IADD3 R13, PT, PT, -R6, R13, RZ ;  /* 0x0000000d060d7210 */ /* 0x020fe20007ffe1ff */
[----:B------:R-:W-:Y:S02]  /*08a0*/  IMAD R11, R11, R11, R10 ;  /* 0x0000000b0b0b7224 */ /* 0x000fe400078e020a */
[----:B------:R-:W-:Y:S02]  /*08b0*/  IMAD.IADD R14, R14, 0x1, -R9 ;  /* 0x000000010e0e7824 */ /* 0x000fe400078e0a09 */
[----:B------:R-:W-:Y:S01]  /*08c0*/  IMAD R13, R13, R13, R12 ;  /* 0x0000000d0d0d7224 */ /* 0x000fe200078e020c */
[----:B-1----:R-:W-:Y:S01]  /*08d0*/  VIMNMX R4, PT, PT, R8, R11, PT ;  /* 0x0000000b08047248 */ /* 0x002fe20003fe0100 */
[----:B------:R-:W-:-:S02]  /*08e0*/  IMAD.IADD R15, R15, 0x1, -R6 ;  /* 0x000000010f0f7824 */ /* 0x000fc400078e0a06 */
[----:B------:R-:W-:Y:S01]  /*08f0*/  IMAD R14, R14, R14, RZ ;  /* 0x0000000e0e0e7224 */ /* 0x000fe200078e02ff */
[----:B------:R-:W-:-:S03]  /*0900*/  IADD3 R16, PT, PT, -R9, R16, RZ ;  /* 0x0000001009107210 */ /* 0x000fc60007ffe1ff */
[----:B------:R-:W-:Y:S01]  /*0910*/  IMAD R14, R15, R15, R14 ;  /* 0x0000000f0f0e7224 */ /* 0x000fe200078e020e */
[----:B------:R-:W-:Y:S01]  /*0920*/  VIMNMX R5, PT, PT, R4, R13, PT ;  /* 0x0000000d04057248 */ /* 0x000fe20003fe0100 */
[----:B------:R-:W-:Y:S02]  /*0930*/  IMAD.IADD R17, R17, 0x1, -R6 ;  /* 0x0000000111117824 */ /* 0x000fe400078e0a06 */
[----:B------:R-:W-:Y:S01]  /*0940*/  IMAD R16, R16, R16, RZ ;  /* 0x0000001010107224 */ /* 0x000fe200078e02ff */
[----:B------:R-:W-:Y:S02]  /*0950*/  ISETP.GE.AND P2, PT, R14, R5, PT ;  /* 0x000000050e00720c */ /* 0x000fe40003f46270 */
[----:B------:R-:W-:Y:S01]  /*0960*/  VIMNMX R5, PT, PT, R5, R14, PT ;  /* 0x0000000e05057248 */ /* 0x000fe20003fe0100 */
[----:B------:R-:W-:Y:S01]  /*0970*/  IMAD R16, R17, R17, R16 ;  /* 0x0000001111107224 */ /* 0x000fe200078e0210 */
[----:B------:R-:W-:-:S04]  /*0980*/  ISETP.GE.AND P1, PT, R13, R4, PT ;  /* 0x000000040d00720c */ /* 0x000fc80003f26270 */
[----:B------:R-:W-:Y:S02]  /*0990*/  ISETP.GE.AND P3, PT, R16, R5, PT ;  /* 0x000000051000720c */ /* 0x000fe40003f66270 */
[----:B------:R-:W-:-:S04]  /*09a0*/  ISETP.GE.AND P0, PT, R11, R8, PT ;  /* 0x000000080b00720c */ /* 0x000fc80003f06270 */
[----:B------:R-:W-:-:S03]  /*09b0*/  SEL R7, R0, R7, !P0 ;  /* 0x0000000700077207 */ /* 0x000fc60004000000 */
[C---:B------:R-:W-:Y:S01]  /*09c0*/  @!P1 IADD3 R7, PT, PT, R0.reuse, 0x1, RZ ;  /* 0x0000000100079810 */ /* 0x040fe20007ffe0ff */
[C---:B------:R-:W-:Y:S01]  /*09d0*/  @!P2 VIADD R7, R0.reuse, 0x2 ;  /* 0x000000020007a836 */ /* 0x040fe20000000000 */
[----:B------:R-:W-:Y:S02]  /*09e0*/  VIMNMX R8, PT, PT, R5, R16, PT ;  /* 0x0000001005087248 */ /* 0x000fe40003fe0100 */
[C---:B------:R-:W-:Y:S01]  /*09f0*/  @!P3 IADD3 R7, PT, PT, R0.reuse, 0x3, RZ ;  /* 0x000000030007b810 */ /* 0x040fe20007ffe0ff */
[----:B------:R-:W-:-:S07]  /*0a00*/  VIADD R0, R0, 0x4 ;  /* 0x0000000400007836 */ /* 0x000fce0000000000 */
.L_x_3:
[----:B------:R-:W-:Y:S05]  /*0a10*/  BRA.U !UP1, `(.L_x_0) ;  /* 0x0000000109987547 */ /* 0x000fea000b800000 */
[----:B------:R-:W-:Y:S02]  /*0a20*/  UISETP.NE.AND UP0, UPT, UR5, 0x1, UPT ;  /* 0x000000010500788c */ /* 0x000fe4000bf05270 */
[----:B------:R-:W-:-:S04]  /*0a30*/  ULOP3.LUT UR4, UR6, 0x1, URZ, 0xc0, !UPT ;  /* 0x0000000106047892 */ /* 0x000fc8000f8ec0ff */
[----:B------:R-:W-:-:S03]  /*0a40*/  UISETP.NE.U32.AND UP1, UPT, UR4, 0x1, UPT ;  /* 0x000000010400788c */ /* 0x000fc6000bf25070 */
[----:B------:R-:W-:Y:S08]  /*0a50*/  BRA.U !UP0, `(.L_x_4) ;  /* 0x0000000108587547 */ /* 0x000ff0000b800000 */
[----:B------:R-:W1:Y:S01]  /*0a60*/  LDC.64 R4, c[0x0][0x398] ;  /* 0x0000e600ff047b82 */ /* 0x000e620000000a00 */
[----:B------:R-:W-:-:S05]  /*0a70*/  SHF.L.U32 R11, R0, 0x1, RZ ;  /* 0x00000001000b7819 */ /* 0x000fca00000006ff */
[----:B-1----:R-:W-:-:S05]  /*0a80*/  IMAD.WIDE.U32 R4, R11, 0x4, R4 ;  /* 0x000000040b047825 */ /* 0x002fca00078e0004 */
[----:B------:R-:W2:Y:S04]  /*0a90*/  LDG.E R10, desc[UR10][R4.64] ;  /* 0x0000000a040a7981 */ /* 0x000ea8000c1e1900 */
[----:B------:R-:W3:Y:S04]  /*0aa0*/  LDG.E R12, desc[UR10][R4.64+0x8] ;  /* 0x0000080a040c7981 */ /* 0x000ee8000c1e1900 */
[----:B------:R-:W4:Y:S04]  /*0ab0*/  LDG.E R11, desc[UR10][R4.64+0x4] ;  /* 0x0000040a040b7981 */ /* 0x000f28000c1e1900 */
[----:B------:R-:W5:Y:S01]  /*0ac0*/  LDG.E R13, desc[UR10][R4.64+0xc] ;  /* 0x00000c0a040d7981 */ /* 0x000f62000c1e1900 */
[----:B--2---:R-:W-:Y:S01]  /*0ad0*/  IMAD.IADD R10, R10, 0x1, -R9 ;  /* 0x000000010a0a7824 */ /* 0x004fe200078e0a09 */
[----:B---3--:R-:W-:-:S03]  /*0ae0*/  IADD3 R12, PT, PT, -R9, R12, RZ ;  /* 0x0000000c090c7210 */ /* 0x008fc60007ffe1ff */
[----:B------:R-:W-:Y:S02]  /*0af0*/  IMAD R10, R10, R10, RZ ;  /* 0x0000000a0a0a7224 */ /* 0x000fe400078e02ff */
[----:B----4-:R-:W-:Y:S02]  /*0b00*/  IMAD.IADD R11, R11, 0x1, -R6 ;  /* 0x000000010b0b7824 */ /* 0x010fe400078e0a06 */
[----:B------:R-:W-:Y:S01]  /*0b10*/  IMAD R12, R12, R12, RZ ;  /* 0x0000000c0c0c7224 */ /* 0x000fe200078e02ff */
[----:B-----5:R-:W-:Y:S01]  /*0b20*/  IADD3 R13, PT, PT, -R6, R13, RZ ;  /* 0x0000000d060d7210 */ /* 0x020fe20007ffe1ff */
[----:B------:R-:W-:-:S04]  /*0b30*/  IMAD R11, R11, R11, R10 ;  /* 0x0000000b0b0b7224 */ /* 0x000fc800078e020a */
[----:B------:R-:W-:Y:S01]  /*0b40*/  IMAD R13, R13, R13, R12 ;  /* 0x0000000d0d0d7224 */ /* 0x000fe200078e020c */
[----:B------:R-:W-:Y:S02]  /*0b50*/  VIMNMX R10, PT, PT, R8, R11, PT ;  /* 0x0000000b080a7248 */ /* 0x000fe40003fe0100 */
[----:B------:R-:W-:Y:S02]  /*0b60*/  ISETP.GE.AND P0, PT, R11, R8, PT ;  /* 0x000000080b00720c */ /* 0x000fe40003f06270 */
[----:B------:R-:W-:Y:S02]  /*0b70*/  ISETP.GE.AND P1, PT, R13, R10, PT ;  /* 0x0000000a0d00720c */ /* 0x000fe40003f26270 */
[----:B------:R-:W-:Y:S02]  /*0b80*/  SEL R7, R0, R7, !P0 ;  /* 0x0000000700077207 */ /* 0x000fe40004000000 */
[----:B------:R-:W-:-:S09]  /*0b90*/  VIMNMX R8, PT, PT, R10, R13, PT ;  /* 0x0000000d0a087248 */ /* 0x000fd20003fe0100 */
[C---:B------:R-:W-:Y:S01]  /*0ba0*/  @!P1 VIADD R7, R0.reuse, 0x1 ;  /* 0x0000000100079836 */ /* 0x040fe20000000000 */
[----:B------:R-:W-:-:S07]  /*0bb0*/  IADD3 R0, PT, PT, R0, 0x2, RZ ;  /* 0x0000000200007810 */ /* 0x000fce0007ffe0ff */
.L_x_4:
[----:B------:R-:W-:Y:S05]  /*0bc0*/  BRA.U UP1, `(.L_x_0) ;  /* 0x00000001012c7547 */ /* 0x000fea000b800000 */
[----:B------:R-:W1:Y:S01]  /*0bd0*/  LDC.64 R4, c[0x0][0x398] ;  /* 0x0000e600ff047b82 */ /* 0x000e620000000a00 */
[----:B------:R-:W-:-:S04]  /*0be0*/  IMAD.SHL.U32 R11, R0, 0x2, RZ ;  /* 0x00000002000b7824 */ /* 0x000fc800078e00ff */
[----:B-1----:R-:W-:-:S05]  /*0bf0*/  IMAD.WIDE.U32 R4, R11, 0x4, R4 ;  /* 0x000000040b047825 */ /* 0x002fca00078e0004 */
[----:B------:R-:W2:Y:S04]  /*0c00*/  LDG.E R10, desc[UR10][R4.64] ;  /* 0x0000000a040a7981 */ /* 0x000ea8000c1e1900 */
[----:B------:R-:W3:Y:S01]  /*0c10*/  LDG.E R11, desc[UR10][R4.64+0x4] ;  /* 0x0000040a040b7981 */ /* 0x000ee2000c1e1900 */
[----:B--2---:R-:W-:Y:S02]  /*0c20*/  IADD3 R10, PT, PT, -R9, R10, RZ ;  /* 0x0000000a090a7210 */ /* 0x004fe40007ffe1ff */
[----:B---3--:R-:W-:-:S03]  /*0c30*/  IADD3 R11, PT, PT, -R6, R11, RZ ;  /* 0x0000000b060b7210 */ /* 0x008fc60007ffe1ff */
[----:B------:R-:W-:-:S04]  /*0c40*/  IMAD R10, R10, R10, RZ ;  /* 0x0000000a0a0a7224 */ /* 0x000fc800078e02ff */
[----:B------:R-:W-:-:S05]  /*0c50*/  IMAD R11, R11, R11, R10 ;  /* 0x0000000b0b0b7224 */ /* 0x000fca00078e020a */
[----:B------:R-:W-:-:S04]  /*0c60*/  ISETP.GE.AND P0, PT, R11, R8, PT ;  /* 0x000000080b00720c */ /* 0x000fc80003f06270 */
[----:B------:R-:W-:-:S09]  /*0c70*/  SEL R7, R0, R7, !P0 ;  /* 0x0000000700077207 */ /* 0x000fd20004000000 */
.L_x_0:
[----:B------:R-:W-:Y:S01]  /*0c80*/  STG.E desc[UR10][R2.64], R7 ;  /* 0x0000000702007986 */ /* 0x000fe2000c10190a */
[----:B------:R-:W-:Y:S05]  /*0c90*/  EXIT ;  /* 0x000000000000794d */ /* 0x000fea0003800000 */
.L_x_5:
[----:B------:R-:W-:-:S00]  /*0ca0*/  BRA `(.L_x_5) ;  /* 0xfffffffc00fc7947 */ /* 0x000fc0000383ffff */
[----:B------:R-:W-:-:S00]  /*0cb0*/  NOP ;  /* 0x0000000000007918 */ /* 0x000fc00000000000 */
        /* <DEDUP_REMOVED lines=12> */
.L_x_6:


//--------------------- .nv.shared.reserved.0     --------------------------
	.section	.nv.shared.reserved.0,"aw",@nobits
	.weak		__nv_reservedSMEM_offset_0_alias
	.size		__nv_reservedSMEM_offset_0_alias, 0, 64
	.other		__nv_reservedSMEM_offset_0_alias,@"STO_CUDA_RESERVED_SHARED STV_DEFAULT"
__nv_reservedSMEM_offset_0_alias:
	.zero		0
	.zero		64


//--------------------- .nv.constant0.voronoi     --------------------------
	.section	.nv.constant0.voronoi,"a",@progbits
	.sectionflags	@""
	.align	4
.nv.constant0.voronoi:
	.zero		928


//--------------------- SYMBOLS --------------------------

	.type		.nv.reservedSmem.offset0,@object
	.size		.nv.reservedSmem.offset0,0x4
